//
// Generated by NVIDIA NVVM Compiler
//
// Compiler Build ID: CL-36424714
// Cuda compilation tools, release 13.0, V13.0.88
// Based on NVVM 20.0.0
//

.version 9.0
.target sm_100
.address_size 64

	// .globl	_Z15multiply_globalPffi
// _ZZ15multiply_sharedPffiE5cache has been demoted

.visible .entry _Z15multiply_globalPffi(
	.param .u64 .ptr .align 1 _Z15multiply_globalPffi_param_0,
	.param .f32 _Z15multiply_globalPffi_param_1,
	.param .u32 _Z15multiply_globalPffi_param_2
)
{
	.reg .pred 	%p<2>;
	.reg .b32 	%r<6>;
	.reg .b32 	%f<4>;
	.reg .b64 	%rd<5>;

	ld.param.u64 	%rd1, [_Z15multiply_globalPffi_param_0];
	ld.param.f32 	%f1, [_Z15multiply_globalPffi_param_1];
	ld.param.u32 	%r2, [_Z15multiply_globalPffi_param_2];
	mov.u32 	%r3, %ctaid.x;
	mov.u32 	%r4, %ntid.x;
	mov.u32 	%r5, %tid.x;
	mad.lo.s32 	%r1, %r3, %r4, %r5;
	setp.ge.s32 	%p1, %r1, %r2;
	@%p1 bra 	$L__BB0_2;
	cvta.to.global.u64 	%rd2, %rd1;
	mul.wide.s32 	%rd3, %r1, 4;
	add.s64 	%rd4, %rd2, %rd3;
	ld.global.f32 	%f2, [%rd4];
	mul.f32 	%f3, %f1, %f2;
	st.global.f32 	[%rd4], %f3;
$L__BB0_2:
	ret;

}
	// .globl	_Z15multiply_sharedPffi
.visible .entry _Z15multiply_sharedPffi(
	.param .u64 .ptr .align 1 _Z15multiply_sharedPffi_param_0,
	.param .f32 _Z15multiply_sharedPffi_param_1,
	.param .u32 _Z15multiply_sharedPffi_param_2
)
{
	.reg .pred 	%p<3>;
	.reg .b32 	%r<10>;
	.reg .b32 	%f<6>;
	.reg .b64 	%rd<5>;
	// demoted variable
	.shared .align 4 .b8 _ZZ15multiply_sharedPffiE5cache[1024];
	ld.param.u64 	%rd2, [_Z15multiply_sharedPffi_param_0];
	ld.param.f32 	%f1, [_Z15multiply_sharedPffi_param_1];
	ld.param.u32 	%r3, [_Z15multiply_sharedPffi_param_2];
	cvta.to.global.u64 	%rd3, %rd2;
	mov.u32 	%r4, %ctaid.x;
	mov.u32 	%r5, %ntid.x;
	mov.u32 	%r6, %tid.x;
	mad.lo.s32 	%r1, %r4, %r5, %r6;
	setp.ge.s32 	%p1, %r1, %r3;
	mul.wide.s32 	%rd4, %r1, 4;
	add.s64 	%rd1, %rd3, %rd4;
	shl.b32 	%r7, %r6, 2;
	mov.u32 	%r8, _ZZ15multiply_sharedPffiE5cache;
	add.s32 	%r2, %r8, %r7;
	@%p1 bra 	$L__BB1_2;
	ld.global.f32 	%f2, [%rd1];
	st.shared.f32 	[%r2], %f2;
	bra.uni 	$L__BB1_3;
$L__BB1_2:
	mov.b32 	%r9, 0;
	st.shared.u32 	[%r2], %r9;
$L__BB1_3:
	setp.ge.s32 	%p2, %r1, %r3;
	bar.sync 	0;
	ld.shared.f32 	%f3, [%r2];
	mul.f32 	%f4, %f1, %f3;
	st.shared.f32 	[%r2], %f4;
	bar.sync 	0;
	@%p2 bra 	$L__BB1_5;
	ld.shared.f32 	%f5, [%r2];
	st.global.f32 	[%rd1], %f5;
$L__BB1_5:
	ret;

}


// ===== COMPILED SASS (sm_100) =====

	.target	sm_100

	.elftype	@"ET_EXEC"


//--------------------- .note.nv.tkinfo           --------------------------
	.section	.note.nv.tkinfo,"",@"SHT_NOTE"
	.sectionflags	@"SHF_NOTE_NV_TKINFO"
	.tkinfo
        /*0018*/ 	.word	0x00000002
        /*0030*/ 	.string	""
        /*0030*/ 	.string	"ptxas"
        /*0030*/ 	.string	"Cuda compilation tools, release 13.0, V13.0.88"
        /*0030*/ 	.string	"Build cuda_13.0.r13.0/compiler.36424714_0"
        /*0030*/ 	.string	"-arch sm_100 -m 64 "



//--------------------- .note.nv.cuinfo           --------------------------
	.section	.note.nv.cuinfo,"",@"SHT_NOTE"
	.sectionflags	@"SHF_NOTE_NV_CUINFO"
        /*0018*/ 	.short	0x0002
        /*001a*/ 	.short	0x0064
        /*001c*/ 	.short	0x0082
	.zero		2


//--------------------- .nv.info                  --------------------------
	.section	.nv.info,"",@"SHT_CUDA_INFO"
	.align	4


	//----- nvinfo : EIATTR_REGCOUNT
	.align		4
        /*0000*/ 	.byte	0x04, 0x2f
        /*0002*/ 	.short	(.L_1 - .L_0)
	.align		4
.L_0:
        /*0004*/ 	.word	index@(_Z15multiply_globalPffi)
        /*0008*/ 	.word	0x00000008


	//----- nvinfo : EIATTR_FRAME_SIZE
	.align		4
.L_1:
        /*000c*/ 	.byte	0x04, 0x11
        /*000e*/ 	.short	(.L_3 - .L_2)
	.align		4
.L_2:
        /*0010*/ 	.word	index@(_Z15multiply_globalPffi)
        /*0014*/ 	.word	0x00000000


	//----- nvinfo : EIATTR_REGCOUNT
	.align		4
.L_3:
        /*0018*/ 	.byte	0x04, 0x2f
        /*001a*/ 	.short	(.L_5 - .L_4)
	.align		4
.L_4:
        /*001c*/ 	.word	index@(_Z15multiply_sharedPffi)
        /*0020*/ 	.word	0x0000000a


	//----- nvinfo : EIATTR_FRAME_SIZE
	.align		4
.L_5:
        /*0024*/ 	.byte	0x04, 0x11
        /*0026*/ 	.short	(.L_7 - .L_6)
	.align		4
.L_6:
        /*0028*/ 	.word	index@(_Z15multiply_sharedPffi)
        /*002c*/ 	.word	0x00000000


	//----- nvinfo : EIATTR_MIN_STACK_SIZE
	.align		4
.L_7:
        /*0030*/ 	.byte	0x04, 0x12
        /*0032*/ 	.short	(.L_9 - .L_8)
	.align		4
.L_8:
        /*0034*/ 	.word	index@(_Z15multiply_sharedPffi)
        /*0038*/ 	.word	0x00000000


	//----- nvinfo : EIATTR_MIN_STACK_SIZE
	.align		4
.L_9:
        /*003c*/ 	.byte	0x04, 0x12
        /*003e*/ 	.short	(.L_11 - .L_10)
	.align		4
.L_10:
        /*0040*/ 	.word	index@(_Z15multiply_globalPffi)
        /*0044*/ 	.word	0x00000000
.L_11:


//--------------------- .nv.compat                --------------------------
	.section	.nv.compat,"",@"SHT_CUDA_COMPAT_INFO"
	.align	4
        /*0000*/ 	.byte	0x02, 0x09, 0x00, 0x00, 0x02, 0x02, 0x01, 0x00, 0x02, 0x05, 0x05, 0x00, 0x03, 0x07, 0x01, 0x01
        /*0010*/ 	.byte	0x02, 0x03, 0x00, 0x00, 0x02, 0x06, 0x01, 0x00, 0x04, 0x0b, 0x08, 0x00, 0x09, 0x00, 0x00, 0x00
        /*0020*/ 	.byte	0x00, 0x00, 0x00, 0x00


//--------------------- .nv.info._Z15multiply_sharedPffi --------------------------
	.section	.nv.info._Z15multiply_sharedPffi,"",@"SHT_CUDA_INFO"
	.sectionflags	@""
	.align	4


	//----- nvinfo : EIATTR_CUDA_API_VERSION
	.align		4
        /*0000*/ 	.byte	0x04, 0x37
        /*0002*/ 	.short	(.L_13 - .L_12)
.L_12:
        /*0004*/ 	.word	0x00000082


	//----- nvinfo : EIATTR_KPARAM_INFO
	.align		4
.L_13:
        /*0008*/ 	.byte	0x04, 0x17
        /*000a*/ 	.short	(.L_15 - .L_14)
.L_14:
        /*000c*/ 	.word	0x00000000
        /*0010*/ 	.short	0x0002
        /*0012*/ 	.short	0x000c
        /*0014*/ 	.byte	0x00, 0xf0, 0x11, 0x00


	//----- nvinfo : EIATTR_KPARAM_INFO
	.align		4
.L_15:
        /*0018*/ 	.byte	0x04, 0x17
        /*001a*/ 	.short	(.L_17 - .L_16)
.L_16:
        /*001c*/ 	.word	0x00000000
        /*0020*/ 	.short	0x0001
        /*0022*/ 	.short	0x0008
        /*0024*/ 	.byte	0x00, 0xf0, 0x11, 0x00


	//----- nvinfo : EIATTR_KPARAM_INFO
	.align		4
.L_17:
        /*0028*/ 	.byte	0x04, 0x17
        /*002a*/ 	.short	(.L_19 - .L_18)
.L_18:
        /*002c*/ 	.word	0x00000000
        /*0030*/ 	.short	0x0000
        /*0032*/ 	.short	0x0000
        /*0034*/ 	.byte	0x00, 0xf5, 0x21, 0x00


	//----- nvinfo : EIATTR_SPARSE_MMA_MASK
	.align		4
.L_19:
        /*0038*/ 	.byte	0x03, 0x50
        /*003a*/ 	.short	0x0000


	//----- nvinfo : EIATTR_MAXREG_COUNT
	.align		4
        /*003c*/ 	.byte	0x03, 0x1b
        /*003e*/ 	.short	0x00ff


	//----- nvinfo : EIATTR_NUM_BARRIERS
	.align		4
        /*0040*/ 	.byte	0x02, 0x4c
        /*0042*/ 	.byte	0x01
	.zero		1


	//----- nvinfo : EIATTR_MERCURY_ISA_VERSION
	.align		4
        /*0044*/ 	.byte	0x03, 0x5f
        /*0046*/ 	.short	0x0101


	//----- nvinfo : EIATTR_VRC_CTA_INIT_COUNT
	.align		4
        /*0048*/ 	.byte	0x02, 0x4a
	.zero		1
	.zero		1


	//----- nvinfo : EIATTR_EXIT_INSTR_OFFSETS
	.align		4
        /*004c*/ 	.byte	0x04, 0x1c
        /*004e*/ 	.short	(.L_21 - .L_20)


	//   ....[0]....
.L_20:
        /*0050*/ 	.word	0x00000170


	//   ....[1]....
        /*0054*/ 	.word	0x000001a0


	//----- nvinfo : EIATTR_CBANK_PARAM_SIZE
	.align		4
.L_21:
        /*0058*/ 	.byte	0x03, 0x19
        /*005a*/ 	.short	0x0010


	//----- nvinfo : EIATTR_PARAM_CBANK
	.align		4
        /*005c*/ 	.byte	0x04, 0x0a
        /*005e*/ 	.short	(.L_23 - .L_22)
	.align		4
.L_22:
        /*0060*/ 	.word	index@(.nv.constant0._Z15multiply_sharedPffi)
        /*0064*/ 	.short	0x0380
        /*0066*/ 	.short	0x0010


	//----- nvinfo : EIATTR_SW_WAR
	.align		4
.L_23:
        /*0068*/ 	.byte	0x04, 0x36
        /*006a*/ 	.short	(.L_25 - .L_24)
.L_24:
        /*006c*/ 	.word	0x00000008
.L_25:


//--------------------- .nv.info._Z15multiply_globalPffi --------------------------
	.section	.nv.info._Z15multiply_globalPffi,"",@"SHT_CUDA_INFO"
	.sectionflags	@""
	.align	4


	//----- nvinfo : EIATTR_CUDA_API_VERSION
	.align		4
        /*0000*/ 	.byte	0x04, 0x37
        /*0002*/ 	.short	(.L_27 - .L_26)
.L_26:
        /*0004*/ 	.word	0x00000082


	//----- nvinfo : EIATTR_KPARAM_INFO
	.align		4
.L_27:
        /*0008*/ 	.byte	0x04, 0x17
        /*000a*/ 	.short	(.L_29 - .L_28)
.L_28:
        /*000c*/ 	.word	0x00000000
        /*0010*/ 	.short	0x0002
        /*0012*/ 	.short	0x000c
        /*0014*/ 	.byte	0x00, 0xf0, 0x11, 0x00


	//----- nvinfo : EIATTR_KPARAM_INFO
	.align		4
.L_29:
        /*0018*/ 	.byte	0x04, 0x17
        /*001a*/ 	.short	(.L_31 - .L_30)
.L_30:
        /*001c*/ 	.word	0x00000000
        /*0020*/ 	.short	0x0001
        /*0022*/ 	.short	0x0008
        /*0024*/ 	.byte	0x00, 0xf0, 0x11, 0x00


	//----- nvinfo : EIATTR_KPARAM_INFO
	.align		4
.L_31:
        /*0028*/ 	.byte	0x04, 0x17
        /*002a*/ 	.short	(.L_33 - .L_32)
.L_32:
        /*002c*/ 	.word	0x00000000
        /*0030*/ 	.short	0x0000
        /*0032*/ 	.short	0x0000
        /*0034*/ 	.byte	0x00, 0xf5, 0x21, 0x00


	//----- nvinfo : EIATTR_SPARSE_MMA_MASK
	.align		4
.L_33:
        /*0038*/ 	.byte	0x03, 0x50
        /*003a*/ 	.short	0x0000


	//----- nvinfo : EIATTR_MAXREG_COUNT
	.align		4
        /*003c*/ 	.byte	0x03, 0x1b
        /*003e*/ 	.short	0x00ff


	//----- nvinfo : EIATTR_MERCURY_ISA_VERSION
	.align		4
        /*0040*/ 	.byte	0x03, 0x5f
        /*0042*/ 	.short	0x0101


	//----- nvinfo : EIATTR_VRC_CTA_INIT_COUNT
	.align		4
        /*0044*/ 	.byte	0x02, 0x4a
	.zero		1
	.zero		1


	//----- nvinfo : EIATTR_EXIT_INSTR_OFFSETS
	.align		4
        /*0048*/ 	.byte	0x04, 0x1c
        /*004a*/ 	.short	(.L_35 - .L_34)


	//   ....[0]....
.L_34:
        /*004c*/ 	.word	0x00000070


	//   ....[1]....
        /*0050*/ 	.word	0x000000f0


	//----- nvinfo : EIATTR_CBANK_PARAM_SIZE
	.align		4
.L_35:
        /*0054*/ 	.byte	0x03, 0x19
        /*0056*/ 	.short	0x0010


	//----- nvinfo : EIATTR_PARAM_CBANK
	.align		4
        /*0058*/ 	.byte	0x04, 0x0a
        /*005a*/ 	.short	(.L_37 - .L_36)
	.align		4
.L_36:
        /*005c*/ 	.word	index@(.nv.constant0._Z15multiply_globalPffi)
        /*0060*/ 	.short	0x0380
        /*0062*/ 	.short	0x0010


	//----- nvinfo : EIATTR_SW_WAR
	.align		4
.L_37:
        /*0064*/ 	.byte	0x04, 0x36
        /*0066*/ 	.short	(.L_39 - .L_38)
.L_38:
        /*0068*/ 	.word	0x00000008
.L_39:


//--------------------- .nv.callgraph             --------------------------
	.section	.nv.callgraph,"",@"SHT_CUDA_CALLGRAPH"
	.align	4
	.sectionentsize	8
	.align		4
        /*0000*/ 	.word	0x00000000
	.align		4
        /*0004*/ 	.word	0xffffffff
	.align		4
        /*0008*/ 	.word	0x00000000
	.align		4
        /*000c*/ 	.word	0xfffffffe
	.align		4
        /*0010*/ 	.word	0x00000000
	.align		4
        /*0014*/ 	.word	0xfffffffd
	.align		4
        /*0018*/ 	.word	0x00000000
	.align		4
        /*001c*/ 	.word	0xfffffffc


//--------------------- .text._Z15multiply_sharedPffi --------------------------
	.section	.text._Z15multiply_sharedPffi,"ax",@progbits
	.align	128
        .global         _Z15multiply_sharedPffi
        .type           _Z15multiply_sharedPffi,@function
        .size           _Z15multiply_sharedPffi,(.L_x_2 - _Z15multiply_sharedPffi)
        .other          _Z15multiply_sharedPffi,@"STO_CUDA_ENTRY STV_DEFAULT"
_Z15multiply_sharedPffi:
.text._Z15multiply_sharedPffi:
[----:B------:R-:W-:Y:S01]  /*0000*/  LDC R1, c[0x0][0x37c] ;  /* 0x0000df00ff017b82 */ /* 0x000fe20000000800 */
[----:B------:R-:W0:Y:S07]  /*0010*/  S2R R0, SR_TID.X ;  /* 0x0000000000007919 */ /* 0x000e2e0000002100 */
[----:B------:R-:W0:Y:S01]  /*0020*/  S2UR UR4, SR_CTAID.X ;  /* 0x00000000000479c3 */ /* 0x000e220000002500 */
[----:B------:R-:W1:Y:S01]  /*0030*/  LDCU UR5, c[0x0][0x38c] ;  /* 0x00007180ff0577ac */ /* 0x000e620008000800 */
[----:B------:R-:W2:Y:S06]  /*0040*/  LDCU.64 UR6, c[0x0][0x358] ;  /* 0x00006b00ff0677ac */ /* 0x000eac0008000a00 */
[----:B------:R-:W0:Y:S08]  /*0050*/  LDC R5, c[0x0][0x360] ;  /* 0x0000d800ff057b82 */ /* 0x000e300000000800 */
[----:B------:R-:W3:Y:S01]  /*0060*/  LDC.64 R2, c[0x0][0x380] ;  /* 0x0000e000ff027b82 */ /* 0x000ee20000000a00 */
[----:B0-----:R-:W-:-:S05]  /*0070*/  IMAD R5, R5, UR4, R0 ;  /* 0x0000000405057c24 */ /* 0x001fca000f8e0200 */
[C---:B-1----:R-:W-:Y:S01]  /*0080*/  ISETP.GE.AND P0, PT, R5.reuse, UR5, PT ;  /* 0x0000000505007c0c */ /* 0x042fe2000bf06270 */
[----:B---3--:R-:W-:-:S12]  /*0090*/  IMAD.WIDE R2, R5, 0x4, R2 ;  /* 0x0000000405027825 */ /* 0x008fd800078e0202 */
[----:B--2---:R-:W2:Y:S01]  /*00a0*/  @!P0 LDG.E R5, desc[UR6][R2.64] ;  /* 0x0000000602058981 */ /* 0x004ea2000c1e1900 */
[----:B------:R-:W0:Y:S01]  /*00b0*/  S2UR UR5, SR_CgaCtaId ;  /* 0x00000000000579c3 */ /* 0x000e220000008800 */
[----:B------:R-:W-:Y:S02]  /*00c0*/  UMOV UR4, 0x400 ;  /* 0x0000040000047882 */ /* 0x000fe40000000000 */
[----:B0-----:R-:W-:-:S06]  /*00d0*/  ULEA UR4, UR5, UR4, 0x18 ;  /* 0x0000000405047291 */ /* 0x001fcc000f8ec0ff */
[----:B------:R-:W-:-:S05]  /*00e0*/  LEA R0, R0, UR4, 0x2 ;  /* 0x0000000400007c11 */ /* 0x000fca000f8e10ff */
[----:B------:R-:W0:Y:S01]  /*00f0*/  LDCU UR4, c[0x0][0x388] ;  /* 0x00007100ff0477ac */ /* 0x000e220008000800 */
[----:B--2---:R-:W-:Y:S04]  /*0100*/  @!P0 STS [R0], R5 ;  /* 0x0000000500008388 */ /* 0x004fe80000000800 */
[----:B------:R-:W-:Y:S01]  /*0110*/  @P0 STS [R0], RZ ;  /* 0x000000ff00000388 */ /* 0x000fe20000000800 */
[----:B------:R-:W-:Y:S06]  /*0120*/  BAR.SYNC.DEFER_BLOCKING 0x0 ;  /* 0x0000000000007b1d */ /* 0x000fec0000010000 */
[----:B------:R-:W0:Y:S02]  /*0130*/  LDS R4, [R0] ;  /* 0x0000000000047984 */ /* 0x000e240000000800 */
[----:B0-----:R-:W-:-:S05]  /*0140*/  FMUL R7, R4, UR4 ;  /* 0x0000000404077c20 */ /* 0x001fca0008400000 */
[----:B------:R0:W-:Y:S01]  /*0150*/  STS [R0], R7 ;  /* 0x0000000700007388 */ /* 0x0001e20000000800 */
[----:B------:R-:W-:Y:S06]  /*0160*/  BAR.SYNC.DEFER_BLOCKING 0x0 ;  /* 0x0000000000007b1d */ /* 0x000fec0000010000 */
[----:B------:R-:W-:Y:S05]  /*0170*/  @P0 EXIT ;  /* 0x000000000000094d */ /* 0x000fea0003800000 */
[----:B------:R-:W1:Y:S04]  /*0180*/  LDS R5, [R0] ;  /* 0x0000000000057984 */ /* 0x000e680000000800 */
[----:B-1----:R-:W-:Y:S01]  /*0190*/  STG.E desc[UR6][R2.64], R5 ;  /* 0x0000000502007986 */ /* 0x002fe2000c101906 */
[----:B------:R-:W-:Y:S05]  /*01a0*/  EXIT ;  /* 0x000000000000794d */ /* 0x000fea0003800000 */
.L_x_0:
[----:B------:R-:W-:-:S00]  /*01b0*/  BRA `(.L_x_0) ;  /* 0xfffffffc00fc7947 */ /* 0x000fc0000383ffff */
[----:B------:R-:W-:-:S00]  /*01c0*/  NOP ;  /* 0x0000000000007918 */ /* 0x000fc00000000000 */
        /* <DEDUP_REMOVED lines=11> */
.L_x_2:


//--------------------- .text._Z15multiply_globalPffi --------------------------
	.section	.text._Z15multiply_globalPffi,"ax",@progbits
	.align	128
        .global         _Z15multiply_globalPffi
        .type           _Z15multiply_globalPffi,@function
        .size           _Z15multiply_globalPffi,(.L_x_3 - _Z15multiply_globalPffi)
        .other          _Z15multiply_globalPffi,@"STO_CUDA_ENTRY STV_DEFAULT"
_Z15multiply_globalPffi:
.text._Z15multiply_globalPffi:
[----:B------:R-:W-:Y:S01]  /*0000*/  LDC R1, c[0x0][0x37c] ;  /* 0x0000df00ff017b82 */ /* 0x000fe20000000800 */
[----:B------:R-:W0:Y:S07]  /*0010*/  S2R R0, SR_TID.X ;  /* 0x0000000000007919 */ /* 0x000e2e0000002100 */
[----:B------:R-:W0:Y:S01]  /*0020*/  S2UR UR4, SR_CTAID.X ;  /* 0x00000000000479c3 */ /* 0x000e220000002500 */
[----:B------:R-:W1:Y:S07]  /*0030*/  LDCU UR5, c[0x0][0x38c] ;  /* 0x00007180ff0577ac */ /* 0x000e6e0008000800 */
[----:B------:R-:W0:Y:S02]  /*0040*/  LDC R5, c[0x0][0x360] ;  /* 0x0000d800ff057b82 */ /* 0x000e240000000800 */
[----:B0-----:R-:W-:-:S05]  /*0050*/  IMAD R5, R5, UR4, R0 ;  /* 0x0000000405057c24 */ /* 0x001fca000f8e0200 */
[----:B-1----:R-:W-:-:S13]  /*0060*/  ISETP.GE.AND P0, PT, R5, UR5, PT ;  /* 0x0000000505007c0c */ /* 0x002fda000bf06270 */
[----:B------:R-:W-:Y:S05]  /*0070*/  @P0 EXIT ;  /* 0x000000000000094d */ /* 0x000fea0003800000 */
[----:B------:R-:W0:Y:S01]  /*0080*/  LDC.64 R2, c[0x0][0x380] ;  /* 0x0000e000ff027b82 */ /* 0x000e220000000a00 */
[----:B------:R-:W1:Y:S01]  /*0090*/  LDCU.64 UR4, c[0x0][0x358] ;  /* 0x00006b00ff0477ac */ /* 0x000e620008000a00 */
[----:B------:R-:W2:Y:S01]  /*00a0*/  LDCU UR6, c[0x0][0x388] ;  /* 0x00007100ff0677ac */ /* 0x000ea20008000800 */
[----:B0-----:R-:W-:-:S05]  /*00b0*/  IMAD.WIDE R2, R5, 0x4, R2 ;  /* 0x0000000405027825 */ /* 0x001fca00078e0202 */
[----:B-1----:R-:W2:Y:S02]  /*00c0*/  LDG.E R0, desc[UR4][R2.64] ;  /* 0x0000000402007981 */ /* 0x002ea4000c1e1900 */
[----:B--2---:R-:W-:-:S05]  /*00d0*/  FMUL R5, R0, UR6 ;  /* 0x0000000600057c20 */ /* 0x004fca0008400000 */
[----:B------:R-:W-:Y:S01]  /*00e0*/  STG.E desc[UR4][R2.64], R5 ;  /* 0x0000000502007986 */ /* 0x000fe2000c101904 */
[----:B------:R-:W-:Y:S05]  /*00f0*/  EXIT ;  /* 0x000000000000794d */ /* 0x000fea0003800000 */
.L_x_1:
        /* <DEDUP_REMOVED lines=16> */
.L_x_3:


//--------------------- .nv.shared._Z15multiply_sharedPffi --------------------------
	.section	.nv.shared._Z15multiply_sharedPffi,"aw",@nobits
	.sectionflags	@""
	.align	4
.nv.shared._Z15multiply_sharedPffi:
	.zero		2048


//--------------------- .nv.shared.reserved.0     --------------------------
	.section	.nv.shared.reserved.0,"aw",@nobits
	.weak		__nv_reservedSMEM_offset_0_alias
	.size		__nv_reservedSMEM_offset_0_alias, 0, 64
	.other		__nv_reservedSMEM_offset_0_alias,@"STO_CUDA_RESERVED_SHARED STV_DEFAULT"
__nv_reservedSMEM_offset_0_alias:
	.zero		0
	.zero		64


//--------------------- .nv.constant0._Z15multiply_sharedPffi --------------------------
	.section	.nv.constant0._Z15multiply_sharedPffi,"a",@progbits
	.sectionflags	@""
	.align	4
.nv.constant0._Z15multiply_sharedPffi:
	.zero		912


//--------------------- .nv.constant0._Z15multiply_globalPffi --------------------------
	.section	.nv.constant0._Z15multiply_globalPffi,"a",@progbits
	.sectionflags	@""
	.align	4
.nv.constant0._Z15multiply_globalPffi:
	.zero		912


//--------------------- SYMBOLS --------------------------

	.type		.nv.reservedSmem.offset0,@object
	.size		.nv.reservedSmem.offset0,0x4
	.type		.nv.reservedSmem.cap,@object
	.size		.nv.reservedSmem.cap,0x4
